	.headerflags	@"EF_CUDA_TEXMODE_UNIFIED EF_CUDA_64BIT_ADDRESS EF_CUDA_ACCELERATORS EF_CUDA_SM90 EF_CUDA_VIRTUAL_SM(EF_CUDA_SM90)"
	.elftype	@"ET_EXEC"


//--------------------- .nv.info                  --------------------------
	.section	.nv.info,"",@"SHT_CUDA_INFO"
	.align	4


	//----- nvinfo : EIATTR_REGCOUNT
	.align		4
        /*0000*/ 	.byte	0x04, 0x2f
        /*0002*/ 	.short	(.L_1 - .L_0)
	.align		4
.L_0:
        /*0004*/ 	.word	index@(triton_poi_fused_cat_68)
        /*0008*/ 	.word	0x0000000e


	//----- nvinfo : EIATTR_MIN_STACK_SIZE
	.align		4
.L_1:
        /*000c*/ 	.byte	0x04, 0x12
        /*000e*/ 	.short	(.L_3 - .L_2)
	.align		4
.L_2:
        /*0010*/ 	.word	index@(triton_poi_fused_cat_68)
        /*0014*/ 	.word	0x00000000


	//----- nvinfo : EIATTR_FRAME_SIZE
	.align		4
.L_3:
        /*0018*/ 	.byte	0x04, 0x11
        /*001a*/ 	.short	(.L_5 - .L_4)
	.align		4
.L_4:
        /*001c*/ 	.word	index@(triton_poi_fused_cat_68)
        /*0020*/ 	.word	0x00000000


	//----- nvinfo : EIATTR_MIN_STACK_SIZE
	.align		4
.L_5:
        /*0024*/ 	.byte	0x04, 0x12
        /*0026*/ 	.short	(.L_7 - .L_6)
	.align		4
.L_6:
        /*0028*/ 	.word	index@(triton_poi_fused_cat_68)
        /*002c*/ 	.word	0x00000000
.L_7:


//--------------------- .nv.info.triton_poi_fused_cat_68 --------------------------
	.section	.nv.info.triton_poi_fused_cat_68,"",@"SHT_CUDA_INFO"
	.sectionflags	@""
	.align	4


	//----- nvinfo : EIATTR_CUDA_API_VERSION
	.align		4
        /*0000*/ 	.byte	0x04, 0x37
        /*0002*/ 	.short	(.L_9 - .L_8)
.L_8:
        /*0004*/ 	.word	0x0000007c


	//----- nvinfo : EIATTR_KPARAM_INFO
	.align		4
.L_9:
        /*0008*/ 	.byte	0x04, 0x17
        /*000a*/ 	.short	(.L_11 - .L_10)
.L_10:
        /*000c*/ 	.word	0x00000000
        /*0010*/ 	.short	0x0003
        /*0012*/ 	.short	0x0018
        /*0014*/ 	.byte	0x00, 0xf0, 0x11, 0x00


	//----- nvinfo : EIATTR_KPARAM_INFO
	.align		4
.L_11:
        /*0018*/ 	.byte	0x04, 0x17
        /*001a*/ 	.short	(.L_13 - .L_12)
.L_12:
        /*001c*/ 	.word	0x00000000
        /*0020*/ 	.short	0x0002
        /*0022*/ 	.short	0x0010
        /*0024*/ 	.byte	0x00, 0xf4, 0x21, 0x00


	//----- nvinfo : EIATTR_KPARAM_INFO
	.align		4
.L_13:
        /*0028*/ 	.byte	0x04, 0x17
        /*002a*/ 	.short	(.L_15 - .L_14)
.L_14:
        /*002c*/ 	.word	0x00000000
        /*0030*/ 	.short	0x0001
        /*0032*/ 	.short	0x0008
        /*0034*/ 	.byte	0x00, 0xf4, 0x21, 0x00


	//----- nvinfo : EIATTR_KPARAM_INFO
	.align		4
.L_15:
        /*0038*/ 	.byte	0x04, 0x17
        /*003a*/ 	.short	(.L_17 - .L_16)
.L_16:
        /*003c*/ 	.word	0x00000000
        /*0040*/ 	.short	0x0000
        /*0042*/ 	.short	0x0000
        /*0044*/ 	.byte	0x00, 0xf4, 0x21, 0x00


	//----- nvinfo : EIATTR_SPARSE_MMA_MASK
	.align		4
.L_17:
        /*0048*/ 	.byte	0x03, 0x50
        /*004a*/ 	.short	0x0000


	//----- nvinfo : EIATTR_MAXREG_COUNT
	.align		4
        /*004c*/ 	.byte	0x03, 0x1b
        /*004e*/ 	.short	0x00ff


	//----- nvinfo : EIATTR_EXIT_INSTR_OFFSETS
	.align		4
        /*0050*/ 	.byte	0x04, 0x1c
        /*0052*/ 	.short	(.L_19 - .L_18)


	//   ....[0]....
.L_18:
        /*0054*/ 	.word	0x00000170


	//   ....[1]....
        /*0058*/ 	.word	0x00000190


	//----- nvinfo : EIATTR_REQNTID
	.align		4
.L_19:
        /*005c*/ 	.byte	0x04, 0x10
        /*005e*/ 	.short	(.L_21 - .L_20)
.L_20:
        /*0060*/ 	.word	0x00000080
        /*0064*/ 	.word	0x00000001
        /*0068*/ 	.word	0x00000001


	//----- nvinfo : EIATTR_CBANK_PARAM_SIZE
	.align		4
.L_21:
        /*006c*/ 	.byte	0x03, 0x19
        /*006e*/ 	.short	0x001c


	//----- nvinfo : EIATTR_PARAM_CBANK
	.align		4
        /*0070*/ 	.byte	0x04, 0x0a
        /*0072*/ 	.short	(.L_23 - .L_22)
	.align		4
.L_22:
        /*0074*/ 	.word	index@(.nv.constant0.triton_poi_fused_cat_68)
        /*0078*/ 	.short	0x0210
        /*007a*/ 	.short	0x001c


	//----- nvinfo : EIATTR_SW_WAR
	.align		4
.L_23:
        /*007c*/ 	.byte	0x04, 0x36
        /*007e*/ 	.short	(.L_25 - .L_24)
.L_24:
        /*0080*/ 	.word	0x00000008
.L_25:


//--------------------- .nv.callgraph             --------------------------
	.section	.nv.callgraph,"",@"SHT_CUDA_CALLGRAPH"
	.align	4
	.sectionentsize	8
	.align		4
        /*0000*/ 	.word	0x00000000
	.align		4
        /*0004*/ 	.word	0xffffffff
	.align		4
        /*0008*/ 	.word	0x00000000
	.align		4
        /*000c*/ 	.word	0xfffffffe
	.align		4
        /*0010*/ 	.word	0x00000000
	.align		4
        /*0014*/ 	.word	0xfffffffd
	.align		4
        /*0018*/ 	.word	0x00000000
	.align		4
        /*001c*/ 	.word	0xfffffffc


//--------------------- .text.triton_poi_fused_cat_68 --------------------------
	.section	.text.triton_poi_fused_cat_68,"ax",@progbits
	.align	128
        .global         triton_poi_fused_cat_68
        .type           triton_poi_fused_cat_68,@function
        .size           triton_poi_fused_cat_68,(.L_x_1 - triton_poi_fused_cat_68)
        .other          triton_poi_fused_cat_68,@"STO_CUDA_ENTRY STV_DEFAULT"
triton_poi_fused_cat_68:
.text.triton_poi_fused_cat_68:
[----:B------:R-:W0:Y:S02]  /*0000*/  LDC R1, c[0x0][0x28] ;  /* 0x00000a00ff017b82 */ /* 0x000e240000000800 */
[----:B------:R-:W1:Y:S01]  /*0010*/  S2R R0, SR_TID.X ;  /* 0x0000000000007919 */ /* 0x000e620000002100 */
[----:B------:R-:W2:Y:S01]  /*0020*/  LDC.64 R2, c[0x0][0x210] ;  /* 0x00008400ff027b82 */ /* 0x000ea20000000a00 */
[----:B------:R-:W-:Y:S01]  /*0030*/  IMAD.MOV.U32 R11, RZ, RZ, RZ ;  /* 0x000000ffff0b7224 */ /* 0x000fe200078e00ff */
[----:B------:R-:W-:Y:S01]  /*0040*/  ULDC.64 UR4, c[0x0][0x208] ;  /* 0x0000820000047ab9 */ /* 0x000fe20000000a00 */
[----:B------:R-:W3:Y:S05]  /*0050*/  S2R R9, SR_CTAID.X ;  /* 0x0000000000097919 */ /* 0x000eea0000002500 */
[----:B------:R-:W4:Y:S08]  /*0060*/  LDC.64 R4, c[0x0][0x218] ;  /* 0x00008600ff047b82 */ /* 0x000f300000000a00 */
[----:B------:R-:W5:Y:S01]  /*0070*/  LDC.64 R6, c[0x0][0x220] ;  /* 0x00008800ff067b82 */ /* 0x000f620000000a00 */
[----:B-1----:R-:W-:-:S05]  /*0080*/  LOP3.LUT R0, R0, 0x7f, RZ, 0xc0, !PT ;  /* 0x0000007f00007812 */ /* 0x002fca00078ec0ff */
[----:B---3--:R-:W-:-:S04]  /*0090*/  IMAD R9, R9, 0x80, R0 ;  /* 0x0000008009097824 */ /* 0x008fc800078e0200 */
[C---:B--2---:R-:W-:Y:S01]  /*00a0*/  IMAD.WIDE R2, R9.reuse, 0x4, R2 ;  /* 0x0000000409027825 */ /* 0x044fe200078e0202 */
[----:B------:R-:W-:-:S13]  /*00b0*/  ISETP.GE.AND P0, PT, R9, 0x800, PT ;  /* 0x000008000900780c */ /* 0x000fda0003f06270 */
[----:B------:R5:W2:Y:S01]  /*00c0*/  @!P0 LDG.E R11, desc[UR4][R2.64] ;  /* 0x00000004020b8981 */ /* 0x000aa2000c1e1900 */
[----:B------:R-:W-:-:S04]  /*00d0*/  SHF.R.S32.HI R0, RZ, 0x1f, R9 ;  /* 0x0000001fff007819 */ /* 0x000fc80000011409 */
[----:B------:R-:W-:-:S04]  /*00e0*/  LEA.HI R0, R0, R9, RZ, 0x9 ;  /* 0x0000000900007211 */ /* 0x000fc800078f48ff */
[----:B------:R-:W-:Y:S02]  /*00f0*/  LOP3.LUT R8, R0, 0xfffffe00, RZ, 0xc0, !PT ;  /* 0xfffffe0000087812 */ /* 0x000fe400078ec0ff */
[----:B------:R-:W-:Y:S02]  /*0100*/  SHF.R.S32.HI R0, RZ, 0x9, R0 ;  /* 0x00000009ff007819 */ /* 0x000fe40000011400 */
[----:B------:R-:W-:-:S05]  /*0110*/  IADD3 R9, R9, -R8, RZ ;  /* 0x8000000809097210 */ /* 0x000fca0007ffe0ff */
[----:B------:R-:W-:-:S04]  /*0120*/  IMAD R9, R0, 0x3e00, R9 ;  /* 0x00003e0000097824 */ /* 0x000fc800078e0209 */
[----:B----4-:R-:W-:-:S04]  /*0130*/  IMAD.WIDE R4, R9, 0x4, R4 ;  /* 0x0000000409047825 */ /* 0x010fc800078e0204 */
[----:B------:R-:W-:-:S04]  /*0140*/  IMAD.IADD R9, R8, 0x1, R9 ;  /* 0x0000000108097824 */ /* 0x000fc800078e0209 */
[----:B-----5:R-:W-:Y:S01]  /*0150*/  IMAD.WIDE R2, R9, 0x4, R6 ;  /* 0x0000000409027825 */ /* 0x020fe200078e0206 */
[----:B--2---:R1:W-:Y:S01]  /*0160*/  @!P0 STG.E desc[UR4][R4.64], R11 ;  /* 0x0000000b04008986 */ /* 0x0043e2000c101904 */
[----:B------:R-:W-:Y:S05]  /*0170*/  @P0 EXIT ;  /* 0x000000000000094d */ /* 0x000fea0003800000 */
[----:B------:R-:W-:Y:S01]  /*0180*/  STG.E desc[UR4][R2.64], R11 ;  /* 0x0000000b02007986 */ /* 0x000fe2000c101904 */
[----:B------:R-:W-:Y:S05]  /*0190*/  EXIT ;  /* 0x000000000000794d */ /* 0x000fea0003800000 */
.L_x_0:
[----:B------:R-:W-:-:S00]  /*01a0*/  BRA `(.L_x_0) ;  /* 0xfffffffc00fc7947 */ /* 0x000fc0000383ffff */
[----:B------:R-:W-:-:S00]  /*01b0*/  NOP ;  /* 0x0000000000007918 */ /* 0x000fc00000000000 */
        /* <DEDUP_REMOVED lines=12> */
.L_x_1:


//--------------------- .nv.constant0.triton_poi_fused_cat_68 --------------------------
	.section	.nv.constant0.triton_poi_fused_cat_68,"a",@progbits
	.sectionflags	@""
	.align	4
.nv.constant0.triton_poi_fused_cat_68:
	.zero		556
